//
// Generated by NVIDIA NVVM Compiler
//
// Compiler Build ID: CL-36424714
// Cuda compilation tools, release 13.0, V13.0.88
// Based on NVVM 20.0.0
//

.version 9.0
.target sm_100
.address_size 64

	// .globl	_Z12advectKernelPfS_S_iiifi

.visible .entry _Z12advectKernelPfS_S_iiifi(
	.param .u64 .ptr .align 1 _Z12advectKernelPfS_S_iiifi_param_0,
	.param .u64 .ptr .align 1 _Z12advectKernelPfS_S_iiifi_param_1,
	.param .u64 .ptr .align 1 _Z12advectKernelPfS_S_iiifi_param_2,
	.param .u32 _Z12advectKernelPfS_S_iiifi_param_3,
	.param .u32 _Z12advectKernelPfS_S_iiifi_param_4,
	.param .u32 _Z12advectKernelPfS_S_iiifi_param_5,
	.param .f32 _Z12advectKernelPfS_S_iiifi_param_6,
	.param .u32 _Z12advectKernelPfS_S_iiifi_param_7
)
{
	.reg .pred 	%p<13>;
	.reg .b32 	%r<141>;
	.reg .b32 	%f<109>;
	.reg .b64 	%rd<52>;

	ld.param.u64 	%rd3, [_Z12advectKernelPfS_S_iiifi_param_2];
	ld.param.u32 	%r42, [_Z12advectKernelPfS_S_iiifi_param_3];
	ld.param.u32 	%r46, [_Z12advectKernelPfS_S_iiifi_param_4];
	ld.param.u32 	%r47, [_Z12advectKernelPfS_S_iiifi_param_5];
	ld.param.f32 	%f7, [_Z12advectKernelPfS_S_iiifi_param_6];
	mov.u32 	%r48, %ctaid.x;
	mov.u32 	%r49, %ntid.x;
	mov.u32 	%r50, %tid.x;
	mad.lo.s32 	%r1, %r48, %r49, %r50;
	mov.u32 	%r51, %ctaid.y;
	mov.u32 	%r52, %ntid.y;
	mov.u32 	%r53, %tid.y;
	mad.lo.s32 	%r54, %r51, %r52, %r53;
	mov.u32 	%r55, %ctaid.z;
	mov.u32 	%r56, %ntid.z;
	mov.u32 	%r57, %tid.z;
	mad.lo.s32 	%r58, %r55, %r56, %r57;
	setp.lt.s32 	%p1, %r1, 0;
	setp.ge.s32 	%p2, %r1, %r42;
	setp.ge.s32 	%p3, %r54, %r46;
	or.pred  	%p4, %p2, %p3;
	or.pred  	%p5, %p4, %p1;
	setp.ge.s32 	%p6, %r58, %r47;
	or.pred  	%p7, %p5, %p6;
	@%p7 bra 	$L__BB0_7;
	ld.param.u32 	%r124, [_Z12advectKernelPfS_S_iiifi_param_7];
	cvta.to.global.u64 	%rd4, %rd3;
	mad.lo.s32 	%r59, %r46, %r1, %r54;
	mad.lo.s32 	%r60, %r59, %r47, %r58;
	mul.lo.s32 	%r4, %r60, %r124;
	mul.lo.s32 	%r61, %r60, 3;
	mul.wide.u32 	%rd5, %r61, 4;
	add.s64 	%rd6, %rd4, %rd5;
	ld.global.f32 	%f8, [%rd6];
	ld.global.f32 	%f9, [%rd6+4];
	ld.global.f32 	%f10, [%rd6+8];
	cvt.rn.f32.u32 	%f11, %r1;
	mul.f32 	%f12, %f7, %f8;
	sub.f32 	%f1, %f11, %f12;
	cvt.rn.f32.u32 	%f13, %r54;
	mul.f32 	%f14, %f7, %f9;
	sub.f32 	%f2, %f13, %f14;
	cvt.rn.f32.u32 	%f15, %r58;
	mul.f32 	%f16, %f7, %f10;
	sub.f32 	%f3, %f15, %f16;
	setp.lt.s32 	%p8, %r124, 1;
	@%p8 bra 	$L__BB0_7;
	ld.param.u32 	%r125, [_Z12advectKernelPfS_S_iiifi_param_7];
	cvt.rn.f32.u32 	%f17, %r47;
	add.f32 	%f18, %f17, 0fBF8147AE;
	min.f32 	%f19, %f18, %f3;
	max.f32 	%f20, %f19, 0f00000000;
	cvt.rn.f32.u32 	%f21, %r46;
	add.f32 	%f22, %f21, 0fBF8147AE;
	min.f32 	%f23, %f22, %f2;
	max.f32 	%f24, %f23, 0f00000000;
	cvt.rn.f32.s32 	%f25, %r42;
	add.f32 	%f26, %f25, 0fBF8147AE;
	min.f32 	%f27, %f26, %f1;
	max.f32 	%f28, %f27, 0f00000000;
	cvt.rmi.f32.f32 	%f29, %f28;
	cvt.rzi.s32.f32 	%r63, %f29;
	cvt.rmi.f32.f32 	%f30, %f24;
	cvt.rzi.s32.f32 	%r64, %f30;
	cvt.rmi.f32.f32 	%f31, %f20;
	cvt.rzi.s32.f32 	%r65, %f31;
	add.s32 	%r66, %r63, 1;
	add.s32 	%r67, %r64, 1;
	add.s32 	%r68, %r65, 1;
	add.s32 	%r69, %r42, -1;
	min.s32 	%r70, %r69, %r63;
	max.s32 	%r5, %r70, 0;
	add.s32 	%r71, %r46, -1;
	min.s32 	%r72, %r71, %r64;
	max.s32 	%r6, %r72, 0;
	add.s32 	%r73, %r47, -1;
	min.s32 	%r74, %r73, %r65;
	max.s32 	%r7, %r74, 0;
	min.s32 	%r75, %r69, %r66;
	max.s32 	%r8, %r75, 0;
	min.s32 	%r76, %r71, %r67;
	max.s32 	%r9, %r76, 0;
	min.s32 	%r77, %r73, %r68;
	max.s32 	%r10, %r77, 0;
	cvt.rn.f32.u32 	%f32, %r5;
	sub.f32 	%f4, %f28, %f32;
	cvt.rn.f32.u32 	%f33, %r6;
	sub.f32 	%f5, %f24, %f33;
	cvt.rn.f32.u32 	%f34, %r7;
	sub.f32 	%f6, %f20, %f34;
	setp.eq.s32 	%p9, %r125, 1;
	mov.b32 	%r140, 0;
	@%p9 bra 	$L__BB0_5;
	ld.param.u32 	%r126, [_Z12advectKernelPfS_S_iiifi_param_7];
	and.b32  	%r78, %r126, 2147483646;
	neg.s32 	%r139, %r78;
	mul.lo.s32 	%r79, %r46, %r5;
	add.s32 	%r80, %r6, %r79;
	mul.lo.s32 	%r81, %r47, %r80;
	add.s32 	%r82, %r7, %r81;
	mul.lo.s32 	%r138, %r126, %r82;
	add.s32 	%r83, %r10, %r81;
	mul.lo.s32 	%r136, %r126, %r83;
	mul.lo.s32 	%r84, %r46, %r8;
	add.s32 	%r85, %r9, %r84;
	mul.lo.s32 	%r86, %r47, %r85;
	add.s32 	%r87, %r10, %r86;
	mul.lo.s32 	%r135, %r126, %r87;
	add.s32 	%r88, %r9, %r79;
	mul.lo.s32 	%r89, %r47, %r88;
	add.s32 	%r90, %r7, %r89;
	mul.lo.s32 	%r134, %r126, %r90;
	add.s32 	%r91, %r7, %r86;
	mul.lo.s32 	%r133, %r126, %r91;
	add.s32 	%r92, %r10, %r89;
	mul.lo.s32 	%r132, %r126, %r92;
	add.s32 	%r93, %r6, %r84;
	mul.lo.s32 	%r94, %r47, %r93;
	add.s32 	%r95, %r10, %r94;
	mul.lo.s32 	%r131, %r126, %r95;
	add.s32 	%r96, %r7, %r94;
	mul.lo.s32 	%r130, %r126, %r96;
	mov.u32 	%r137, %r4;
$L__BB0_4:
	ld.param.u32 	%r127, [_Z12advectKernelPfS_S_iiifi_param_7];
	ld.param.u64 	%rd50, [_Z12advectKernelPfS_S_iiifi_param_1];
	ld.param.u64 	%rd48, [_Z12advectKernelPfS_S_iiifi_param_0];
	and.b32  	%r140, %r127, 2147483646;
	mul.wide.s32 	%rd7, %r138, 4;
	cvta.to.global.u64 	%rd8, %rd50;
	add.s64 	%rd9, %rd8, 4;
	add.s64 	%rd10, %rd9, %rd7;
	mul.wide.s32 	%rd11, %r137, 4;
	cvta.to.global.u64 	%rd12, %rd48;
	add.s64 	%rd13, %rd12, %rd11;
	mul.wide.s32 	%rd14, %r136, 4;
	add.s64 	%rd15, %rd9, %rd14;
	mul.wide.s32 	%rd16, %r135, 4;
	add.s64 	%rd17, %rd9, %rd16;
	mul.wide.s32 	%rd18, %r134, 4;
	add.s64 	%rd19, %rd9, %rd18;
	mul.wide.s32 	%rd20, %r133, 4;
	add.s64 	%rd21, %rd9, %rd20;
	mul.wide.s32 	%rd22, %r132, 4;
	add.s64 	%rd23, %rd9, %rd22;
	mul.wide.s32 	%rd24, %r131, 4;
	add.s64 	%rd25, %rd9, %rd24;
	mul.wide.s32 	%rd26, %r130, 4;
	add.s64 	%rd27, %rd9, %rd26;
	ld.global.f32 	%f35, [%rd10+-4];
	ld.global.f32 	%f36, [%rd15+-4];
	ld.global.f32 	%f37, [%rd19+-4];
	ld.global.f32 	%f38, [%rd23+-4];
	ld.global.f32 	%f39, [%rd27+-4];
	ld.global.f32 	%f40, [%rd25+-4];
	ld.global.f32 	%f41, [%rd21+-4];
	ld.global.f32 	%f42, [%rd17+-4];
	mov.f32 	%f43, 0f3F800000;
	sub.f32 	%f44, %f43, %f4;
	mul.f32 	%f45, %f4, %f39;
	fma.rn.f32 	%f46, %f44, %f35, %f45;
	mul.f32 	%f47, %f4, %f40;
	fma.rn.f32 	%f48, %f44, %f36, %f47;
	mul.f32 	%f49, %f4, %f41;
	fma.rn.f32 	%f50, %f44, %f37, %f49;
	mul.f32 	%f51, %f4, %f42;
	fma.rn.f32 	%f52, %f44, %f38, %f51;
	sub.f32 	%f53, %f43, %f5;
	mul.f32 	%f54, %f5, %f50;
	fma.rn.f32 	%f55, %f53, %f46, %f54;
	mul.f32 	%f56, %f5, %f52;
	fma.rn.f32 	%f57, %f53, %f48, %f56;
	sub.f32 	%f58, %f43, %f6;
	mul.f32 	%f59, %f6, %f57;
	fma.rn.f32 	%f60, %f58, %f55, %f59;
	st.global.f32 	[%rd13], %f60;
	ld.global.f32 	%f61, [%rd10];
	ld.global.f32 	%f62, [%rd15];
	ld.global.f32 	%f63, [%rd19];
	ld.global.f32 	%f64, [%rd23];
	ld.global.f32 	%f65, [%rd27];
	ld.global.f32 	%f66, [%rd25];
	ld.global.f32 	%f67, [%rd21];
	ld.global.f32 	%f68, [%rd17];
	mul.f32 	%f69, %f4, %f65;
	fma.rn.f32 	%f70, %f44, %f61, %f69;
	mul.f32 	%f71, %f4, %f66;
	fma.rn.f32 	%f72, %f44, %f62, %f71;
	mul.f32 	%f73, %f4, %f67;
	fma.rn.f32 	%f74, %f44, %f63, %f73;
	mul.f32 	%f75, %f4, %f68;
	fma.rn.f32 	%f76, %f44, %f64, %f75;
	mul.f32 	%f77, %f5, %f74;
	fma.rn.f32 	%f78, %f53, %f70, %f77;
	mul.f32 	%f79, %f5, %f76;
	fma.rn.f32 	%f80, %f53, %f72, %f79;
	mul.f32 	%f81, %f6, %f80;
	fma.rn.f32 	%f82, %f58, %f78, %f81;
	st.global.f32 	[%rd13+4], %f82;
	add.s32 	%r139, %r139, 2;
	add.s32 	%r138, %r138, 2;
	add.s32 	%r137, %r137, 2;
	add.s32 	%r136, %r136, 2;
	add.s32 	%r135, %r135, 2;
	add.s32 	%r134, %r134, 2;
	add.s32 	%r133, %r133, 2;
	add.s32 	%r132, %r132, 2;
	add.s32 	%r131, %r131, 2;
	add.s32 	%r130, %r130, 2;
	setp.ne.s32 	%p10, %r139, 0;
	@%p10 bra 	$L__BB0_4;
$L__BB0_5:
	ld.param.u32 	%r128, [_Z12advectKernelPfS_S_iiifi_param_7];
	and.b32  	%r97, %r128, 1;
	setp.eq.b32 	%p11, %r97, 1;
	not.pred 	%p12, %p11;
	@%p12 bra 	$L__BB0_7;
	ld.param.u32 	%r129, [_Z12advectKernelPfS_S_iiifi_param_7];
	ld.param.u64 	%rd51, [_Z12advectKernelPfS_S_iiifi_param_1];
	ld.param.u64 	%rd49, [_Z12advectKernelPfS_S_iiifi_param_0];
	mul.lo.s32 	%r98, %r47, %r46;
	mul.lo.s32 	%r99, %r98, %r5;
	mul.lo.s32 	%r100, %r6, %r47;
	add.s32 	%r101, %r99, %r100;
	mul.lo.s32 	%r102, %r9, %r47;
	add.s32 	%r103, %r102, %r99;
	mul.lo.s32 	%r104, %r98, %r8;
	add.s32 	%r105, %r104, %r100;
	add.s32 	%r106, %r104, %r102;
	add.s32 	%r107, %r101, %r7;
	mad.lo.s32 	%r108, %r107, %r129, %r140;
	cvta.to.global.u64 	%rd28, %rd51;
	mul.wide.s32 	%rd29, %r108, 4;
	add.s64 	%rd30, %rd28, %rd29;
	ld.global.f32 	%f83, [%rd30];
	add.s32 	%r109, %r101, %r10;
	mad.lo.s32 	%r110, %r109, %r129, %r140;
	mul.wide.s32 	%rd31, %r110, 4;
	add.s64 	%rd32, %rd28, %rd31;
	ld.global.f32 	%f84, [%rd32];
	add.s32 	%r111, %r103, %r7;
	mad.lo.s32 	%r112, %r111, %r129, %r140;
	mul.wide.s32 	%rd33, %r112, 4;
	add.s64 	%rd34, %rd28, %rd33;
	ld.global.f32 	%f85, [%rd34];
	add.s32 	%r113, %r103, %r10;
	mad.lo.s32 	%r114, %r113, %r129, %r140;
	mul.wide.s32 	%rd35, %r114, 4;
	add.s64 	%rd36, %rd28, %rd35;
	ld.global.f32 	%f86, [%rd36];
	add.s32 	%r115, %r105, %r7;
	mad.lo.s32 	%r116, %r115, %r129, %r140;
	mul.wide.s32 	%rd37, %r116, 4;
	add.s64 	%rd38, %rd28, %rd37;
	ld.global.f32 	%f87, [%rd38];
	add.s32 	%r117, %r105, %r10;
	mad.lo.s32 	%r118, %r117, %r129, %r140;
	mul.wide.s32 	%rd39, %r118, 4;
	add.s64 	%rd40, %rd28, %rd39;
	ld.global.f32 	%f88, [%rd40];
	add.s32 	%r119, %r106, %r7;
	mad.lo.s32 	%r120, %r119, %r129, %r140;
	mul.wide.s32 	%rd41, %r120, 4;
	add.s64 	%rd42, %rd28, %rd41;
	ld.global.f32 	%f89, [%rd42];
	add.s32 	%r121, %r106, %r10;
	mad.lo.s32 	%r122, %r121, %r129, %r140;
	mul.wide.s32 	%rd43, %r122, 4;
	add.s64 	%rd44, %rd28, %rd43;
	ld.global.f32 	%f90, [%rd44];
	mov.f32 	%f91, 0f3F800000;
	sub.f32 	%f92, %f91, %f4;
	mul.f32 	%f93, %f4, %f87;
	fma.rn.f32 	%f94, %f92, %f83, %f93;
	mul.f32 	%f95, %f4, %f88;
	fma.rn.f32 	%f96, %f92, %f84, %f95;
	mul.f32 	%f97, %f4, %f89;
	fma.rn.f32 	%f98, %f92, %f85, %f97;
	mul.f32 	%f99, %f4, %f90;
	fma.rn.f32 	%f100, %f92, %f86, %f99;
	sub.f32 	%f101, %f91, %f5;
	mul.f32 	%f102, %f5, %f98;
	fma.rn.f32 	%f103, %f101, %f94, %f102;
	mul.f32 	%f104, %f5, %f100;
	fma.rn.f32 	%f105, %f101, %f96, %f104;
	sub.f32 	%f106, %f91, %f6;
	mul.f32 	%f107, %f6, %f105;
	fma.rn.f32 	%f108, %f106, %f103, %f107;
	add.s32 	%r123, %r140, %r4;
	cvta.to.global.u64 	%rd45, %rd49;
	mul.wide.s32 	%rd46, %r123, 4;
	add.s64 	%rd47, %rd45, %rd46;
	st.global.f32 	[%rd47], %f108;
$L__BB0_7:
	ret;

}


// ===== COMPILED SASS (sm_100) =====

	.target	sm_100

	.elftype	@"ET_EXEC"


//--------------------- .note.nv.tkinfo           --------------------------
	.section	.note.nv.tkinfo,"",@"SHT_NOTE"
	.sectionflags	@"SHF_NOTE_NV_TKINFO"
	.tkinfo
        /*0018*/ 	.word	0x00000002
        /*0030*/ 	.string	""
        /*0030*/ 	.string	"ptxas"
        /*0030*/ 	.string	"Cuda compilation tools, release 13.0, V13.0.88"
        /*0030*/ 	.string	"Build cuda_13.0.r13.0/compiler.36424714_0"
        /*0030*/ 	.string	"-arch sm_100 -m 64 "



//--------------------- .note.nv.cuinfo           --------------------------
	.section	.note.nv.cuinfo,"",@"SHT_NOTE"
	.sectionflags	@"SHF_NOTE_NV_CUINFO"
        /*0018*/ 	.short	0x0002
        /*001a*/ 	.short	0x0064
        /*001c*/ 	.short	0x0082
	.zero		2


//--------------------- .nv.info                  --------------------------
	.section	.nv.info,"",@"SHT_CUDA_INFO"
	.align	4


	//----- nvinfo : EIATTR_REGCOUNT
	.align		4
        /*0000*/ 	.byte	0x04, 0x2f
        /*0002*/ 	.short	(.L_1 - .L_0)
	.align		4
.L_0:
        /*0004*/ 	.word	index@(_Z12advectKernelPfS_S_iiifi)
        /*0008*/ 	.word	0x00000030


	//----- nvinfo : EIATTR_FRAME_SIZE
	.align		4
.L_1:
        /*000c*/ 	.byte	0x04, 0x11
        /*000e*/ 	.short	(.L_3 - .L_2)
	.align		4
.L_2:
        /*0010*/ 	.word	index@(_Z12advectKernelPfS_S_iiifi)
        /*0014*/ 	.word	0x00000000


	//----- nvinfo : EIATTR_MIN_STACK_SIZE
	.align		4
.L_3:
        /*0018*/ 	.byte	0x04, 0x12
        /*001a*/ 	.short	(.L_5 - .L_4)
	.align		4
.L_4:
        /*001c*/ 	.word	index@(_Z12advectKernelPfS_S_iiifi)
        /*0020*/ 	.word	0x00000000
.L_5:


//--------------------- .nv.compat                --------------------------
	.section	.nv.compat,"",@"SHT_CUDA_COMPAT_INFO"
	.align	4
        /*0000*/ 	.byte	0x02, 0x09, 0x00, 0x00, 0x02, 0x02, 0x01, 0x00, 0x02, 0x05, 0x05, 0x00, 0x03, 0x07, 0x01, 0x01
        /*0010*/ 	.byte	0x02, 0x03, 0x00, 0x00, 0x02, 0x06, 0x01, 0x00, 0x04, 0x0b, 0x08, 0x00, 0x09, 0x00, 0x00, 0x00
        /*0020*/ 	.byte	0x00, 0x00, 0x00, 0x00


//--------------------- .nv.info._Z12advectKernelPfS_S_iiifi --------------------------
	.section	.nv.info._Z12advectKernelPfS_S_iiifi,"",@"SHT_CUDA_INFO"
	.sectionflags	@""
	.align	4


	//----- nvinfo : EIATTR_CUDA_API_VERSION
	.align		4
        /*0000*/ 	.byte	0x04, 0x37
        /*0002*/ 	.short	(.L_7 - .L_6)
.L_6:
        /*0004*/ 	.word	0x00000082


	//----- nvinfo : EIATTR_KPARAM_INFO
	.align		4
.L_7:
        /*0008*/ 	.byte	0x04, 0x17
        /*000a*/ 	.short	(.L_9 - .L_8)
.L_8:
        /*000c*/ 	.word	0x00000000
        /*0010*/ 	.short	0x0007
        /*0012*/ 	.short	0x0028
        /*0014*/ 	.byte	0x00, 0xf0, 0x11, 0x00


	//----- nvinfo : EIATTR_KPARAM_INFO
	.align		4
.L_9:
        /*0018*/ 	.byte	0x04, 0x17
        /*001a*/ 	.short	(.L_11 - .L_10)
.L_10:
        /*001c*/ 	.word	0x00000000
        /*0020*/ 	.short	0x0006
        /*0022*/ 	.short	0x0024
        /*0024*/ 	.byte	0x00, 0xf0, 0x11, 0x00


	//----- nvinfo : EIATTR_KPARAM_INFO
	.align		4
.L_11:
        /*0028*/ 	.byte	0x04, 0x17
        /*002a*/ 	.short	(.L_13 - .L_12)
.L_12:
        /*002c*/ 	.word	0x00000000
        /*0030*/ 	.short	0x0005
        /*0032*/ 	.short	0x0020
        /*0034*/ 	.byte	0x00, 0xf0, 0x11, 0x00


	//----- nvinfo : EIATTR_KPARAM_INFO
	.align		4
.L_13:
        /*0038*/ 	.byte	0x04, 0x17
        /*003a*/ 	.short	(.L_15 - .L_14)
.L_14:
        /*003c*/ 	.word	0x00000000
        /*0040*/ 	.short	0x0004
        /*0042*/ 	.short	0x001c
        /*0044*/ 	.byte	0x00, 0xf0, 0x11, 0x00


	//----- nvinfo : EIATTR_KPARAM_INFO
	.align		4
.L_15:
        /*0048*/ 	.byte	0x04, 0x17
        /*004a*/ 	.short	(.L_17 - .L_16)
.L_16:
        /*004c*/ 	.word	0x00000000
        /*0050*/ 	.short	0x0003
        /*0052*/ 	.short	0x0018
        /*0054*/ 	.byte	0x00, 0xf0, 0x11, 0x00


	//----- nvinfo : EIATTR_KPARAM_INFO
	.align		4
.L_17:
        /*0058*/ 	.byte	0x04, 0x17
        /*005a*/ 	.short	(.L_19 - .L_18)
.L_18:
        /*005c*/ 	.word	0x00000000
        /*0060*/ 	.short	0x0002
        /*0062*/ 	.short	0x0010
        /*0064*/ 	.byte	0x00, 0xf5, 0x21, 0x00


	//----- nvinfo : EIATTR_KPARAM_INFO
	.align		4
.L_19:
        /*0068*/ 	.byte	0x04, 0x17
        /*006a*/ 	.short	(.L_21 - .L_20)
.L_20:
        /*006c*/ 	.word	0x00000000
        /*0070*/ 	.short	0x0001
        /*0072*/ 	.short	0x0008
        /*0074*/ 	.byte	0x00, 0xf5, 0x21, 0x00


	//----- nvinfo : EIATTR_KPARAM_INFO
	.align		4
.L_21:
        /*0078*/ 	.byte	0x04, 0x17
        /*007a*/ 	.short	(.L_23 - .L_22)
.L_22:
        /*007c*/ 	.word	0x00000000
        /*0080*/ 	.short	0x0000
        /*0082*/ 	.short	0x0000
        /*0084*/ 	.byte	0x00, 0xf5, 0x21, 0x00


	//----- nvinfo : EIATTR_SPARSE_MMA_MASK
	.align		4
.L_23:
        /*0088*/ 	.byte	0x03, 0x50
        /*008a*/ 	.short	0x0000


	//----- nvinfo : EIATTR_MAXREG_COUNT
	.align		4
        /*008c*/ 	.byte	0x03, 0x1b
        /*008e*/ 	.short	0x00ff


	//----- nvinfo : EIATTR_MERCURY_ISA_VERSION
	.align		4
        /*0090*/ 	.byte	0x03, 0x5f
        /*0092*/ 	.short	0x0101


	//----- nvinfo : EIATTR_VRC_CTA_INIT_COUNT
	.align		4
        /*0094*/ 	.byte	0x02, 0x4a
	.zero		1
	.zero		1


	//----- nvinfo : EIATTR_EXIT_INSTR_OFFSETS
	.align		4
        /*0098*/ 	.byte	0x04, 0x1c
        /*009a*/ 	.short	(.L_25 - .L_24)


	//   ....[0]....
.L_24:
        /*009c*/ 	.word	0x00000130


	//   ....[1]....
        /*00a0*/ 	.word	0x00000260


	//   ....[2]....
        /*00a4*/ 	.word	0x00000b20


	//   ....[3]....
        /*00a8*/ 	.word	0x00000f30


	//----- nvinfo : EIATTR_CBANK_PARAM_SIZE
	.align		4
.L_25:
        /*00ac*/ 	.byte	0x03, 0x19
        /*00ae*/ 	.short	0x002c


	//----- nvinfo : EIATTR_PARAM_CBANK
	.align		4
        /*00b0*/ 	.byte	0x04, 0x0a
        /*00b2*/ 	.short	(.L_27 - .L_26)
	.align		4
.L_26:
        /*00b4*/ 	.word	index@(.nv.constant0._Z12advectKernelPfS_S_iiifi)
        /*00b8*/ 	.short	0x0380
        /*00ba*/ 	.short	0x002c


	//----- nvinfo : EIATTR_SW_WAR
	.align		4
.L_27:
        /*00bc*/ 	.byte	0x04, 0x36
        /*00be*/ 	.short	(.L_29 - .L_28)
.L_28:
        /*00c0*/ 	.word	0x00000008
.L_29:


//--------------------- .nv.callgraph             --------------------------
	.section	.nv.callgraph,"",@"SHT_CUDA_CALLGRAPH"
	.align	4
	.sectionentsize	8
	.align		4
        /*0000*/ 	.word	0x00000000
	.align		4
        /*0004*/ 	.word	0xffffffff
	.align		4
        /*0008*/ 	.word	0x00000000
	.align		4
        /*000c*/ 	.word	0xfffffffe
	.align		4
        /*0010*/ 	.word	0x00000000
	.align		4
        /*0014*/ 	.word	0xfffffffd
	.align		4
        /*0018*/ 	.word	0x00000000
	.align		4
        /*001c*/ 	.word	0xfffffffc


//--------------------- .text._Z12advectKernelPfS_S_iiifi --------------------------
	.section	.text._Z12advectKernelPfS_S_iiifi,"ax",@progbits
	.align	128
        .global         _Z12advectKernelPfS_S_iiifi
        .type           _Z12advectKernelPfS_S_iiifi,@function
        .size           _Z12advectKernelPfS_S_iiifi,(.L_x_3 - _Z12advectKernelPfS_S_iiifi)
        .other          _Z12advectKernelPfS_S_iiifi,@"STO_CUDA_ENTRY STV_DEFAULT"
_Z12advectKernelPfS_S_iiifi:
.text._Z12advectKernelPfS_S_iiifi:
[----:B------:R-:W-:Y:S01]  /*0000*/  LDC R1, c[0x0][0x37c] ;  /* 0x0000df00ff017b82 */ /* 0x000fe20000000800 */
[----:B------:R-:W0:Y:S07]  /*0010*/  S2R R9, SR_TID.Y ;  /* 0x0000000000097919 */ /* 0x000e2e0000002200 */
[----:B------:R-:W1:Y:S01]  /*0020*/  LDC R0, c[0x0][0x360] ;  /* 0x0000d800ff007b82 */ /* 0x000e620000000800 */
[----:B------:R-:W1:Y:S01]  /*0030*/  S2R R7, SR_TID.X ;  /* 0x0000000000077919 */ /* 0x000e620000002100 */
[----:B------:R-:W2:Y:S06]  /*0040*/  S2R R11, SR_TID.Z ;  /* 0x00000000000b7919 */ /* 0x000eac0000002300 */
[----:B------:R-:W0:Y:S08]  /*0050*/  S2UR UR5, SR_CTAID.Y ;  /* 0x00000000000579c3 */ /* 0x000e300000002600 */
[----:B------:R-:W0:Y:S08]  /*0060*/  LDC R4, c[0x0][0x364] ;  /* 0x0000d900ff047b82 */ /* 0x000e300000000800 */
[----:B------:R-:W1:Y:S08]  /*0070*/  S2UR UR4, SR_CTAID.X ;  /* 0x00000000000479c3 */ /* 0x000e700000002500 */
[----:B------:R-:W3:Y:S08]  /*0080*/  LDC.64 R2, c[0x0][0x398] ;  /* 0x0000e600ff027b82 */ /* 0x000ef00000000a00 */
[----:B------:R-:W2:Y:S01]  /*0090*/  S2UR UR6, SR_CTAID.Z ;  /* 0x00000000000679c3 */ /* 0x000ea20000002700 */
[----:B0-----:R-:W-:-:S07]  /*00a0*/  IMAD R4, R4, UR5, R9 ;  /* 0x0000000504047c24 */ /* 0x001fce000f8e0209 */
[----:B------:R-:W2:Y:S01]  /*00b0*/  LDC R8, c[0x0][0x368] ;  /* 0x0000da00ff087b82 */ /* 0x000ea20000000800 */
[----:B-1----:R-:W-:-:S07]  /*00c0*/  IMAD R0, R0, UR4, R7 ;  /* 0x0000000400007c24 */ /* 0x002fce000f8e0207 */
[----:B------:R-:W0:Y:S01]  /*00d0*/  LDC R5, c[0x0][0x3a0] ;  /* 0x0000e800ff057b82 */ /* 0x000e220000000800 */
[----:B---3--:R-:W-:-:S04]  /*00e0*/  ISETP.GE.AND P0, PT, R4, R3, PT ;  /* 0x000000030400720c */ /* 0x008fc80003f06270 */
[----:B------:R-:W-:-:S04]  /*00f0*/  ISETP.GE.OR P0, PT, R0, R2, P0 ;  /* 0x000000020000720c */ /* 0x000fc80000706670 */
[----:B------:R-:W-:Y:S01]  /*0100*/  ISETP.LT.OR P0, PT, R0, RZ, P0 ;  /* 0x000000ff0000720c */ /* 0x000fe20000701670 */
[----:B--2---:R-:W-:-:S05]  /*0110*/  IMAD R8, R8, UR6, R11 ;  /* 0x0000000608087c24 */ /* 0x004fca000f8e020b */
[----:B0-----:R-:W-:-:S13]  /*0120*/  ISETP.GE.OR P0, PT, R8, R5, P0 ;  /* 0x000000050800720c */ /* 0x001fda0000706670 */
[----:B------:R-:W-:Y:S05]  /*0130*/  @P0 EXIT ;  /* 0x000000000000094d */ /* 0x000fea0003800000 */
[----:B------:R-:W0:Y:S01]  /*0140*/  LDC.64 R6, c[0x0][0x390] ;  /* 0x0000e400ff067b82 */ /* 0x000e220000000a00 */
[----:B------:R-:W-:Y:S01]  /*0150*/  IMAD R30, R0, R3, R4 ;  /* 0x00000003001e7224 */ /* 0x000fe200078e0204 */
[----:B------:R-:W1:Y:S03]  /*0160*/  LDCU.64 UR6, c[0x0][0x358] ;  /* 0x00006b00ff0677ac */ /* 0x000e660008000a00 */
[----:B------:R-:W-:Y:S01]  /*0170*/  IMAD R30, R30, R5, R8 ;  /* 0x000000051e1e7224 */ /* 0x000fe200078e0208 */
[----:B------:R-:W2:Y:S02]  /*0180*/  LDCU UR4, c[0x0][0x3a4] ;  /* 0x00007480ff0477ac */ /* 0x000ea40008000800 */
[----:B------:R-:W3:Y:S02]  /*0190*/  LDC R43, c[0x0][0x3a8] ;  /* 0x0000ea00ff2b7b82 */ /* 0x000ee40000000800 */
[----:B------:R-:W-:-:S05]  /*01a0*/  LEA R9, R30, R30, 0x1 ;  /* 0x0000001e1e097211 */ /* 0x000fca00078e08ff */
[----:B0-----:R-:W-:-:S05]  /*01b0*/  IMAD.WIDE.U32 R6, R9, 0x4, R6 ;  /* 0x0000000409067825 */ /* 0x001fca00078e0006 */
[----:B-1----:R-:W2:Y:S04]  /*01c0*/  LDG.E R9, desc[UR6][R6.64] ;  /* 0x0000000606097981 */ /* 0x002ea8000c1e1900 */
[----:B------:R-:W4:Y:S04]  /*01d0*/  LDG.E R10, desc[UR6][R6.64+0x4] ;  /* 0x00000406060a7981 */ /* 0x000f28000c1e1900 */
[----:B------:R-:W5:Y:S01]  /*01e0*/  LDG.E R11, desc[UR6][R6.64+0x8] ;  /* 0x00000806060b7981 */ /* 0x000f62000c1e1900 */
[----:B---3--:R-:W-:Y:S02]  /*01f0*/  ISETP.GE.AND P0, PT, R43, 0x1, PT ;  /* 0x000000012b00780c */ /* 0x008fe40003f06270 */
[----:B------:R-:W-:-:S02]  /*0200*/  I2FP.F32.U32 R0, R0 ;  /* 0x0000000000007245 */ /* 0x000fc40000201000 */
[----:B------:R-:W-:Y:S02]  /*0210*/  I2FP.F32.U32 R13, R4 ;  /* 0x00000004000d7245 */ /* 0x000fe40000201000 */
[----:B------:R-:W-:Y:S01]  /*0220*/  I2FP.F32.U32 R8, R8 ;  /* 0x0000000800087245 */ /* 0x000fe20000201000 */
[----:B--2---:R-:W-:Y:S02]  /*0230*/  FFMA R0, -R9, UR4, R0 ;  /* 0x0000000409007c23 */ /* 0x004fe40008000100 */
[----:B----4-:R-:W-:Y:S02]  /*0240*/  FFMA R10, -R10, UR4, R13 ;  /* 0x000000040a0a7c23 */ /* 0x010fe4000800010d */
[----:B-----5:R-:W-:Y:S02]  /*0250*/  FFMA R8, -R11, UR4, R8 ;  /* 0x000000040b087c23 */ /* 0x020fe40008000108 */
[----:B------:R-:W-:Y:S05]  /*0260*/  @!P0 EXIT ;  /* 0x000000000000894d */ /* 0x000fea0003800000 */
[----:B------:R-:W-:Y:S01]  /*0270*/  I2FP.F32.S32 R4, R2 ;  /* 0x0000000200047245 */ /* 0x000fe20000201400 */
[----:B------:R-:W-:Y:S01]  /*0280*/  UMOV UR4, URZ ;  /* 0x000000ff00047c82 */ /* 0x000fe20008000000 */
[----:B------:R-:W-:Y:S01]  /*0290*/  I2FP.F32.U32 R6, R3 ;  /* 0x0000000300067245 */ /* 0x000fe20000201000 */
[----:B------:R-:W-:Y:S01]  /*02a0*/  IMAD R30, R30, R43, RZ ;  /* 0x0000002b1e1e7224 */ /* 0x000fe200078e02ff */
[----:B------:R-:W-:Y:S01]  /*02b0*/  ISETP.NE.AND P0, PT, R43, 0x1, PT ;  /* 0x000000012b00780c */ /* 0x000fe20003f05270 */
[----:B------:R-:W-:Y:S01]  /*02c0*/  FADD R7, R4, -1.0099999904632568359 ;  /* 0xbf8147ae04077421 */ /* 0x000fe20000000000 */
[----:B------:R-:W-:Y:S01]  /*02d0*/  I2FP.F32.U32 R4, R5 ;  /* 0x0000000500047245 */ /* 0x000fe20000201000 */
[----:B------:R-:W-:Y:S01]  /*02e0*/  FADD R9, R6, -1.0099999904632568359 ;  /* 0xbf8147ae06097421 */ /* 0x000fe20000000000 */
[----:B------:R-:W-:Y:S02]  /*02f0*/  IADD3 R11, PT, PT, R2, -0x1, RZ ;  /* 0xffffffff020b7810 */ /* 0x000fe40007ffe0ff */
[----:B------:R-:W-:Y:S01]  /*0300*/  FMNMX R0, R0, R7, PT ;  /* 0x0000000700007209 */ /* 0x000fe20003800000 */
[----:B------:R-:W-:Y:S01]  /*0310*/  FADD R7, R4, -1.0099999904632568359 ;  /* 0xbf8147ae04077421 */ /* 0x000fe20000000000 */
[----:B------:R-:W-:-:S02]  /*0320*/  FMNMX R9, R10, R9, PT ;  /* 0x000000090a097209 */ /* 0x000fc40003800000 */
[----:B------:R-:W-:Y:S02]  /*0330*/  FMNMX R27, RZ, R0, !PT ;  /* 0x00000000ff1b7209 */ /* 0x000fe40007800000 */
[----:B------:R-:W-:Y:S02]  /*0340*/  FMNMX R7, R8, R7, PT ;  /* 0x0000000708077209 */ /* 0x000fe40003800000 */
[----:B------:R-:W-:Y:S01]  /*0350*/  FMNMX R9, RZ, R9, !PT ;  /* 0x00000009ff097209 */ /* 0x000fe20007800000 */
[----:B------:R-:W0:Y:S01]  /*0360*/  F2I.FLOOR.NTZ R22, R27 ;  /* 0x0000001b00167305 */ /* 0x000e220000207100 */
[----:B------:R-:W-:Y:S02]  /*0370*/  FMNMX R7, RZ, R7, !PT ;  /* 0x00000007ff077209 */ /* 0x000fe40007800000 */
[----:B------:R-:W-:Y:S02]  /*0380*/  IADD3 R2, PT, PT, R3, -0x1, RZ ;  /* 0xffffffff03027810 */ /* 0x000fe40007ffe0ff */
[----:B------:R-:W-:-:S03]  /*0390*/  IADD3 R13, PT, PT, R5, -0x1, RZ ;  /* 0xffffffff050d7810 */ /* 0x000fc60007ffe0ff */
[----:B------:R-:W1:Y:S01]  /*03a0*/  F2I.FLOOR.NTZ R25, R9 ;  /* 0x0000000900197305 */ /* 0x000e620000207100 */
[----:B0-----:R-:W-:-:S07]  /*03b0*/  VIMNMX.RELU R0, PT, PT, R11, R22, PT ;  /* 0x000000160b007248 */ /* 0x001fce0003fe1100 */
[----:B------:R-:W0:Y:S01]  /*03c0*/  F2I.FLOOR.NTZ R26, R7 ;  /* 0x00000007001a7305 */ /* 0x000e220000207100 */
[----:B------:R-:W-:Y:S02]  /*03d0*/  VIADDMNMX.RELU R22, R22, 0x1, R11, PT ;  /* 0x0000000116167846 */ /* 0x000fe4000380110b */
[----:B------:R-:W-:Y:S02]  /*03e0*/  I2FP.F32.U32 R4, R0 ;  /* 0x0000000000047245 */ /* 0x000fe40000201000 */
[----:B-1----:R-:W-:-:S03]  /*03f0*/  VIMNMX.RELU R23, PT, PT, R2, R25, PT ;  /* 0x0000001902177248 */ /* 0x002fc60003fe1100 */
[----:B------:R-:W-:Y:S01]  /*0400*/  FADD R27, R27, -R4 ;  /* 0x800000041b1b7221 */ /* 0x000fe20000000000 */
[----:B------:R-:W-:Y:S02]  /*0410*/  VIADDMNMX.RELU R25, R25, 0x1, R2, PT ;  /* 0x0000000119197846 */ /* 0x000fe40003801102 */
[----:B------:R-:W-:Y:S02]  /*0420*/  I2FP.F32.U32 R28, R23 ;  /* 0x00000017001c7245 */ /* 0x000fe40000201000 */
[----:B0-----:R-:W-:-:S03]  /*0430*/  VIMNMX.RELU R24, PT, PT, R13, R26, PT ;  /* 0x0000001a0d187248 */ /* 0x001fc60003fe1100 */
[----:B------:R-:W-:Y:S01]  /*0440*/  FADD R28, R9, -R28 ;  /* 0x8000001c091c7221 */ /* 0x000fe20000000000 */
[----:B------:R-:W-:Y:S02]  /*0450*/  VIADDMNMX.RELU R26, R26, 0x1, R13, PT ;  /* 0x000000011a1a7846 */ /* 0x000fe4000380110d */
[----:B------:R-:W-:-:S05]  /*0460*/  I2FP.F32.U32 R6, R24 ;  /* 0x0000001800067245 */ /* 0x000fca0000201000 */
[----:B------:R-:W-:Y:S01]  /*0470*/  FADD R29, R7, -R6 ;  /* 0x80000006071d7221 */ /* 0x000fe20000000000 */
[----:B------:R-:W-:Y:S06]  /*0480*/  @!P0 BRA `(.L_x_0) ;  /* 0x0000000400988947 */ /* 0x000fec0003800000 */
[----:B------:R-:W0:Y:S01]  /*0490*/  LDCU.64 UR4, c[0x0][0x388] ;  /* 0x00007100ff0477ac */ /* 0x000e220008000a00 */
[-C--:B------:R-:W-:Y:S01]  /*04a0*/  IMAD R2, R0, R3.reuse, R23 ;  /* 0x0000000300027224 */ /* 0x080fe200078e0217 */
[----:B------:R-:W-:Y:S01]  /*04b0*/  LOP3.LUT R34, R43, 0x7ffffffe, RZ, 0xc0, !PT ;  /* 0x7ffffffe2b227812 */ /* 0x000fe200078ec0ff */
[-CC-:B------:R-:W-:Y:S01]  /*04c0*/  IMAD R4, R22, R3.reuse, R25.reuse ;  /* 0x0000000316047224 */ /* 0x180fe200078e0219 */
[----:B------:R-:W-:Y:S01]  /*04d0*/  MOV R45, R30 ;  /* 0x0000001e002d7202 */ /* 0x000fe20000000f00 */
[-C--:B------:R-:W-:Y:S01]  /*04e0*/  IMAD R7, R0, R3.reuse, R25 ;  /* 0x0000000300077224 */ /* 0x080fe200078e0219 */
[----:B------:R-:W-:Y:S01]  /*04f0*/  IADD3 R34, PT, PT, -R34, RZ, RZ ;  /* 0x000000ff22227210 */ /* 0x000fe20007ffe1ff */
[----:B------:R-:W-:Y:S02]  /*0500*/  IMAD R3, R22, R3, R23 ;  /* 0x0000000316037224 */ /* 0x000fe400078e0217 */
[-C--:B------:R-:W-:Y:S02]  /*0510*/  IMAD R32, R2, R5.reuse, R24 ;  /* 0x0000000502207224 */ /* 0x080fe400078e0218 */
[----:B------:R-:W-:-:S02]  /*0520*/  IMAD R6, R4, R5, R26 ;  /* 0x0000000504067224 */ /* 0x000fc400078e021a */
[-C--:B------:R-:W-:Y:S02]  /*0530*/  IMAD R8, R4, R5.reuse, R24 ;  /* 0x0000000504087224 */ /* 0x080fe400078e0218 */
[-C--:B------:R-:W-:Y:S02]  /*0540*/  IMAD R2, R2, R5.reuse, R26 ;  /* 0x0000000502027224 */ /* 0x080fe400078e021a */
[CC--:B------:R-:W-:Y:S01]  /*0550*/  IMAD R4, R7.reuse, R5.reuse, R24 ;  /* 0x0000000507047224 */ /* 0x0c0fe200078e0218 */
[----:B0-----:R-:W-:Y:S01]  /*0560*/  UIADD3 UR4, UP0, UPT, UR4, 0x4, URZ ;  /* 0x0000000404047890 */ /* 0x001fe2000ff1e0ff */
[-CC-:B------:R-:W-:Y:S02]  /*0570*/  IMAD R10, R7, R5.reuse, R26.reuse ;  /* 0x00000005070a7224 */ /* 0x180fe400078e021a */
[CC--:B------:R-:W-:Y:S01]  /*0580*/  IMAD R12, R3.reuse, R5.reuse, R26 ;  /* 0x00000005030c7224 */ /* 0x0c0fe200078e021a */
[----:B------:R-:W-:Y:S01]  /*0590*/  UIADD3.X UR5, UPT, UPT, URZ, UR5, URZ, UP0, !UPT ;  /* 0x00000005ff057290 */ /* 0x000fe200087fe4ff */
[----:B------:R-:W-:-:S02]  /*05a0*/  IMAD R14, R3, R5, R24 ;  /* 0x00000005030e7224 */ /* 0x000fc400078e0218 */
[-C--:B------:R-:W-:Y:S02]  /*05b0*/  IMAD R32, R32, R43.reuse, RZ ;  /* 0x0000002b20207224 */ /* 0x080fe400078e02ff */
[-C--:B------:R-:W-:Y:S01]  /*05c0*/  IMAD R31, R2, R43.reuse, RZ ;  /* 0x0000002b021f7224 */ /* 0x080fe200078e02ff */
[----:B------:R-:W-:Y:S01]  /*05d0*/  MOV R2, UR4 ;  /* 0x0000000400027c02 */ /* 0x000fe20008000f00 */
[-C--:B------:R-:W-:Y:S01]  /*05e0*/  IMAD R33, R6, R43.reuse, RZ ;  /* 0x0000002b06217224 */ /* 0x080fe200078e02ff */
[----:B------:R-:W-:Y:S01]  /*05f0*/  MOV R3, UR5 ;  /* 0x0000000500037c02 */ /* 0x000fe20008000f00 */
[-C--:B------:R-:W-:Y:S02]  /*0600*/  IMAD R39, R8, R43.reuse, RZ ;  /* 0x0000002b08277224 */ /* 0x080fe400078e02ff */
[-C--:B------:R-:W-:Y:S02]  /*0610*/  IMAD R35, R4, R43.reuse, RZ ;  /* 0x0000002b04237224 */ /* 0x080fe400078e02ff */
[----:B------:R-:W-:-:S02]  /*0620*/  IMAD R37, R10, R43, RZ ;  /* 0x0000002b0a257224 */ /* 0x000fc400078e02ff */
[-C--:B------:R-:W-:Y:S02]  /*0630*/  IMAD R41, R12, R43.reuse, RZ ;  /* 0x0000002b0c297224 */ /* 0x080fe400078e02ff */
[----:B------:R-:W-:-:S07]  /*0640*/  IMAD R43, R14, R43, RZ ;  /* 0x0000002b0e2b7224 */ /* 0x000fce00078e02ff */
.L_x_1:
[----:B------:R-:W-:-:S04]  /*0650*/  IMAD.WIDE R8, R39, 0x4, R2 ;  /* 0x0000000427087825 */ /* 0x000fc800078e0202 */
[--C-:B------:R-:W-:Y:S01]  /*0660*/  IMAD.WIDE R12, R43, 0x4, R2.reuse ;  /* 0x000000042b0c7825 */ /* 0x100fe200078e0202 */
[----:B------:R-:W2:Y:S03]  /*0670*/  LDG.E R10, desc[UR6][R8.64+-0x4] ;  /* 0xfffffc06080a7981 */ /* 0x000ea6000c1e1900 */
[--C-:B0-----:R-:W-:Y:S02]  /*0680*/  IMAD.WIDE R4, R35, 0x4, R2.reuse ;  /* 0x0000000423047825 */ /* 0x101fe400078e0202 */
[----:B------:R-:W3:Y:S02]  /*0690*/  LDG.E R12, desc[UR6][R12.64+-0x4] ;  /* 0xfffffc060c0c7981 */ /* 0x000ee4000c1e1900 */
[----:B------:R-:W-:Y:S02]  /*06a0*/  IMAD.WIDE R6, R32, 0x4, R2 ;  /* 0x0000000420067825 */ /* 0x000fe400078e0202 */
[----:B------:R-:W4:Y:S04]  /*06b0*/  LDG.E R15, desc[UR6][R4.64+-0x4] ;  /* 0xfffffc06040f7981 */ /* 0x000f28000c1e1900 */
[----:B------:R-:W5:Y:S01]  /*06c0*/  LDG.E R11, desc[UR6][R6.64+-0x4] ;  /* 0xfffffc06060b7981 */ /* 0x000f62000c1e1900 */
[C---:B------:R-:W-:Y:S01]  /*06d0*/  FADD R38, -R27.reuse, 1 ;  /* 0x3f8000001b267421 */ /* 0x040fe20000000100 */
[----:B------:R-:W-:Y:S01]  /*06e0*/  FADD R36, -R28, 1 ;  /* 0x3f8000001c247421 */ /* 0x000fe20000000100 */
[C---:B--2---:R-:W-:Y:S01]  /*06f0*/  FMUL R14, R27.reuse, R10 ;  /* 0x0000000a1b0e7220 */ /* 0x044fe20000400000 */
[----:B---3--:R-:W-:-:S03]  /*0700*/  FMUL R10, R27, R12 ;  /* 0x0000000c1b0a7220 */ /* 0x008fc60000400000 */
[----:B----4-:R-:W-:Y:S01]  /*0710*/  FFMA R17, R15, R38, R14 ;  /* 0x000000260f117223 */ /* 0x010fe2000000000e */
[----:B------:R-:W-:-:S04]  /*0720*/  IMAD.WIDE R14, R33, 0x4, R2 ;  /* 0x00000004210e7825 */ /* 0x000fc800078e0202 */
[----:B-----5:R-:W-:Y:S01]  /*0730*/  FFMA R19, R11, R38, R10 ;  /* 0x000000260b137223 */ /* 0x020fe2000000000a */
[----:B------:R-:W-:Y:S01]  /*0740*/  FMUL R12, R28, R17 ;  /* 0x000000111c0c7220 */ /* 0x000fe20000400000 */
[--C-:B------:R-:W-:Y:S01]  /*0750*/  IMAD.WIDE R10, R37, 0x4, R2.reuse ;  /* 0x00000004250a7825 */ /* 0x100fe200078e0202 */
[----:B------:R-:W2:Y:S03]  /*0760*/  LDG.E R40, desc[UR6][R14.64+-0x4] ;  /* 0xfffffc060e287981 */ /* 0x000ea6000c1e1900 */
[----:B------:R-:W-:-:S04]  /*0770*/  IMAD.WIDE R16, R41, 0x4, R2 ;  /* 0x0000000429107825 */ /* 0x000fc800078e0202 */
[----:B------:R-:W-:Y:S01]  /*0780*/  FFMA R19, R19, R36, R12 ;  /* 0x0000002413137223 */ /* 0x000fe2000000000c */
[----:B------:R-:W3:Y:S01]  /*0790*/  LDG.E R18, desc[UR6][R10.64+-0x4] ;  /* 0xfffffc060a127981 */ /* 0x000ee2000c1e1900 */
[----:B------:R-:W-:-:S03]  /*07a0*/  IMAD.WIDE R12, R31, 0x4, R2 ;  /* 0x000000041f0c7825 */ /* 0x000fc600078e0202 */
[----:B------:R-:W4:Y:S04]  /*07b0*/  LDG.E R20, desc[UR6][R16.64+-0x4] ;  /* 0xfffffc0610147981 */ /* 0x000f28000c1e1900 */
[----:B------:R-:W5:Y:S01]  /*07c0*/  LDG.E R21, desc[UR6][R12.64+-0x4] ;  /* 0xfffffc060c157981 */ /* 0x000f62000c1e1900 */
[----:B--2---:R-:W-:-:S04]  /*07d0*/  FMUL R40, R27, R40 ;  /* 0x000000281b287220 */ /* 0x004fc80000400000 */
[----:B---3--:R-:W-:Y:S01]  /*07e0*/  FFMA R18, R18, R38, R40 ;  /* 0x0000002612127223 */ /* 0x008fe20000000028 */
[----:B----4-:R-:W-:-:S03]  /*07f0*/  FMUL R20, R27, R20 ;  /* 0x000000141b147220 */ /* 0x010fc60000400000 */
[----:B------:R-:W-:Y:S01]  /*0800*/  FMUL R18, R28, R18 ;  /* 0x000000121c127220 */ /* 0x000fe20000400000 */
[----:B-----5:R-:W-:-:S04]  /*0810*/  FFMA R21, R21, R38, R20 ;  /* 0x0000002615157223 */ /* 0x020fc80000000014 */
[----:B------:R-:W-:Y:S01]  /*0820*/  FFMA R18, R21, R36, R18 ;  /* 0x0000002415127223 */ /* 0x000fe20000000012 */
[----:B------:R-:W-:-:S03]  /*0830*/  FADD R40, -R29, 1 ;  /* 0x3f8000001d287421 */ /* 0x000fc60000000100 */
[----:B------:R-:W-:-:S04]  /*0840*/  FMUL R18, R29, R18 ;  /* 0x000000121d127220 */ /* 0x000fc80000400000 */
[----:B------:R-:W-:Y:S02]  /*0850*/  FFMA R42, R19, R40, R18 ;  /* 0x00000028132a7223 */ /* 0x000fe40000000012 */
[----:B------:R-:W0:Y:S01]  /*0860*/  LDC.64 R18, c[0x0][0x380] ;  /* 0x0000e000ff127b82 */ /* 0x000e220000000a00 */
[----:B------:R-:W-:-:S04]  /*0870*/  IMAD.WIDE R20, R43, 0x4, R2 ;  /* 0x000000042b147825 */ /* 0x000fc800078e0202 */
[----:B0-----:R-:W-:-:S05]  /*0880*/  IMAD.WIDE R18, R45, 0x4, R18 ;  /* 0x000000042d127825 */ /* 0x001fca00078e0212 */
[----:B------:R0:W-:Y:S04]  /*0890*/  STG.E desc[UR6][R18.64], R42 ;  /* 0x0000002a12007986 */ /* 0x0001e8000c101906 */
[----:B------:R-:W2:Y:S04]  /*08a0*/  LDG.E R14, desc[UR6][R14.64] ;  /* 0x000000060e0e7981 */ /* 0x000ea8000c1e1900 */
[----:B------:R-:W0:Y:S04]  /*08b0*/  LDG.E R16, desc[UR6][R16.64] ;  /* 0x0000000610107981 */ /* 0x000e28000c1e1900 */
[----:B------:R-:W3:Y:S04]  /*08c0*/  LDG.E R8, desc[UR6][R8.64] ;  /* 0x0000000608087981 */ /* 0x000ee8000c1e1900 */
[----:B------:R-:W4:Y:S04]  /*08d0*/  LDG.E R11, desc[UR6][R10.64] ;  /* 0x000000060a0b7981 */ /* 0x000f28000c1e1900 */
[----:B------:R-:W5:Y:S04]  /*08e0*/  LDG.E R13, desc[UR6][R12.64] ;  /* 0x000000060c0d7981 */ /* 0x000f68000c1e1900 */
[----:B------:R-:W5:Y:S04]  /*08f0*/  LDG.E R20, desc[UR6][R20.64] ;  /* 0x0000000614147981 */ /* 0x000f68000c1e1900 */
[----:B------:R-:W5:Y:S04]  /*0900*/  LDG.E R5, desc[UR6][R4.64] ;  /* 0x0000000604057981 */ /* 0x000f68000c1e1900 */
[----:B------:R1:W5:Y:S01]  /*0910*/  LDG.E R7, desc[UR6][R6.64] ;  /* 0x0000000606077981 */ /* 0x000362000c1e1900 */
[----:B------:R-:W-:-:S04]  /*0920*/  IADD3 R34, PT, PT, R34, 0x2, RZ ;  /* 0x0000000222227810 */ /* 0x000fc80007ffe0ff */
[----:B------:R-:W-:Y:S02]  /*0930*/  ISETP.NE.AND P0, PT, R34, RZ, PT ;  /* 0x000000ff2200720c */ /* 0x000fe40003f05270 */
[----:B------:R-:W-:Y:S02]  /*0940*/  IADD3 R32, PT, PT, R32, 0x2, RZ ;  /* 0x0000000220207810 */ /* 0x000fe40007ffe0ff */
[----:B------:R-:W-:Y:S02]  /*0950*/  IADD3 R31, PT, PT, R31, 0x2, RZ ;  /* 0x000000021f1f7810 */ /* 0x000fe40007ffe0ff */
[----:B------:R-:W-:Y:S02]  /*0960*/  IADD3 R33, PT, PT, R33, 0x2, RZ ;  /* 0x0000000221217810 */ /* 0x000fe40007ffe0ff */
[----:B------:R-:W-:Y:S02]  /*0970*/  IADD3 R35, PT, PT, R35, 0x2, RZ ;  /* 0x0000000223237810 */ /* 0x000fe40007ffe0ff */
[----:B------:R-:W-:-:S02]  /*0980*/  IADD3 R39, PT, PT, R39, 0x2, RZ ;  /* 0x0000000227277810 */ /* 0x000fc40007ffe0ff */
[----:B------:R-:W-:Y:S02]  /*0990*/  IADD3 R37, PT, PT, R37, 0x2, RZ ;  /* 0x0000000225257810 */ /* 0x000fe40007ffe0ff */
[----:B------:R-:W-:Y:S02]  /*09a0*/  IADD3 R41, PT, PT, R41, 0x2, RZ ;  /* 0x0000000229297810 */ /* 0x000fe40007ffe0ff */
[----:B------:R-:W-:Y:S02]  /*09b0*/  IADD3 R43, PT, PT, R43, 0x2, RZ ;  /* 0x000000022b2b7810 */ /* 0x000fe40007ffe0ff */
[----:B------:R-:W-:Y:S01]  /*09c0*/  IADD3 R45, PT, PT, R45, 0x2, RZ ;  /* 0x000000022d2d7810 */ /* 0x000fe20007ffe0ff */
[C---:B--2---:R-:W-:Y:S01]  /*09d0*/  FMUL R44, R27.reuse, R14 ;  /* 0x0000000e1b2c7220 */ /* 0x044fe20000400000 */
[C---:B0-----:R-:W-:Y:S01]  /*09e0*/  FMUL R42, R27.reuse, R16 ;  /* 0x000000101b2a7220 */ /* 0x041fe20000400000 */
[----:B---3--:R-:W-:Y:S02]  /*09f0*/  FMUL R16, R27, R8 ;  /* 0x000000081b107220 */ /* 0x008fe40000400000 */
[C---:B----4-:R-:W-:Y:S01]  /*0a00*/  FFMA R9, R38.reuse, R11, R44 ;  /* 0x0000000b26097223 */ /* 0x050fe2000000002c */
[----:B-----5:R-:W-:-:S03]  /*0a10*/  FFMA R15, R38, R13, R42 ;  /* 0x0000000d260f7223 */ /* 0x020fc6000000002a */
[----:B------:R-:W-:Y:S01]  /*0a20*/  FMUL R13, R28, R9 ;  /* 0x000000091c0d7220 */ /* 0x000fe20000400000 */
[----:B------:R-:W-:Y:S01]  /*0a30*/  FMUL R8, R27, R20 ;  /* 0x000000141b087220 */ /* 0x000fe20000400000 */
[----:B------:R-:W-:Y:S02]  /*0a40*/  FFMA R11, R38, R5, R16 ;  /* 0x00000005260b7223 */ /* 0x000fe40000000010 */
[----:B-1----:R-:W-:Y:S01]  /*0a50*/  FFMA R6, R36, R15, R13 ;  /* 0x0000000f24067223 */ /* 0x002fe2000000000d */
[----:B------:R-:W-:Y:S01]  /*0a60*/  FFMA R9, R38, R7, R8 ;  /* 0x0000000726097223 */ /* 0x000fe20000000008 */
[----:B------:R-:W-:Y:S02]  /*0a70*/  FMUL R4, R28, R11 ;  /* 0x0000000b1c047220 */ /* 0x000fe40000400000 */
[----:B------:R-:W-:Y:S02]  /*0a80*/  FMUL R5, R29, R6 ;  /* 0x000000061d057220 */ /* 0x000fe40000400000 */
[----:B------:R-:W-:-:S04]  /*0a90*/  FFMA R9, R36, R9, R4 ;  /* 0x0000000924097223 */ /* 0x000fc80000000004 */
[----:B------:R-:W-:-:S05]  /*0aa0*/  FFMA R5, R40, R9, R5 ;  /* 0x0000000928057223 */ /* 0x000fca0000000005 */
[----:B------:R0:W-:Y:S01]  /*0ab0*/  STG.E desc[UR6][R18.64+0x4], R5 ;  /* 0x0000040512007986 */ /* 0x0001e2000c101906 */
[----:B------:R-:W-:Y:S05]  /*0ac0*/  @P0 BRA `(.L_x_1) ;  /* 0xfffffff800e00947 */ /* 0x000fea000383ffff */
[----:B------:R-:W1:Y:S02]  /*0ad0*/  LDCU UR4, c[0x0][0x3a8] ;  /* 0x00007500ff0477ac */ /* 0x000e640008000800 */
[----:B-1----:R-:W-:-:S12]  /*0ae0*/  ULOP3.LUT UR4, UR4, 0x7ffffffe, URZ, 0xc0, !UPT ;  /* 0x7ffffffe04047892 */ /* 0x002fd8000f8ec0ff */
.L_x_0:
[----:B------:R-:W1:Y:S02]  /*0af0*/  LDC R11, c[0x0][0x3a8] ;  /* 0x0000ea00ff0b7b82 */ /* 0x000e640000000800 */
[----:B-1----:R-:W-:-:S04]  /*0b00*/  LOP3.LUT R2, R11, 0x1, RZ, 0xc0, !PT ;  /* 0x000000010b027812 */ /* 0x002fc800078ec0ff */
[----:B------:R-:W-:-:S13]  /*0b10*/  ISETP.NE.U32.AND P0, PT, R2, 0x1, PT ;  /* 0x000000010200780c */ /* 0x000fda0003f05070 */
[----:B------:R-:W-:Y:S05]  /*0b20*/  @P0 EXIT ;  /* 0x000000000000094d */ /* 0x000fea0003800000 */
[----:B------:R-:W1:Y:S01]  /*0b30*/  LDCU UR8, c[0x0][0x3a0] ;  /* 0x00007400ff0877ac */ /* 0x000e620008000800 */
[----:B------:R-:W2:Y:S01]  /*0b40*/  LDC.64 R2, c[0x0][0x388] ;  /* 0x0000e200ff027b82 */ /* 0x000ea20000000a00 */
[----:B------:R-:W3:Y:S01]  /*0b50*/  LDCU UR5, c[0x0][0x39c] ;  /* 0x00007380ff0577ac */ /* 0x000ee20008000800 */
[----:B-1----:R-:W-:Y:S02]  /*0b60*/  IMAD R7, R25, UR8, RZ ;  /* 0x0000000819077c24 */ /* 0x002fe4000f8e02ff */
[----:B------:R-:W-:Y:S01]  /*0b70*/  IMAD R23, R23, UR8, RZ ;  /* 0x0000000817177c24 */ /* 0x000fe2000f8e02ff */
[----:B---3--:R-:W-:-:S06]  /*0b80*/  UIMAD UR5, UR5, UR8, URZ ;  /* 0x00000008050572a4 */ /* 0x008fcc000f8e02ff */
[----:B------:R-:W-:Y:S02]  /*0b90*/  IMAD R4, R0, UR5, RZ ;  /* 0x0000000500047c24 */ /* 0x000fe4000f8e02ff */
[----:B------:R-:W-:Y:S02]  /*0ba0*/  IMAD R7, R22, UR5, R7 ;  /* 0x0000000516077c24 */ /* 0x000fe4000f8e0207 */
[--C-:B0-----:R-:W-:Y:S02]  /*0bb0*/  IMAD R5, R0, UR5, R23.reuse ;  /* 0x0000000500057c24 */ /* 0x101fe4000f8e0217 */
[----:B------:R-:W-:Y:S01]  /*0bc0*/  IMAD R23, R22, UR5, R23 ;  /* 0x0000000516177c24 */ /* 0x000fe2000f8e0217 */
[-C--:B------:R-:W-:Y:S01]  /*0bd0*/  IADD3 R8, PT, PT, R24, R7.reuse, RZ ;  /* 0x0000000718087210 */ /* 0x080fe20007ffe0ff */
[----:B------:R-:W-:Y:S01]  /*0be0*/  IMAD R25, R25, UR8, R4 ;  /* 0x0000000819197c24 */ /* 0x000fe2000f8e0204 */
[----:B------:R-:W-:Y:S02]  /*0bf0*/  IADD3 R7, PT, PT, R26, R7, RZ ;  /* 0x000000071a077210 */ /* 0x000fe40007ffe0ff */
[----:B------:R-:W-:Y:S01]  /*0c00*/  IADD3 R0, PT, PT, R24, R5, RZ ;  /* 0x0000000518007210 */ /* 0x000fe20007ffe0ff */
[----:B------:R-:W-:Y:S01]  /*0c10*/  IMAD R17, R8, R11, UR4 ;  /* 0x0000000408117e24 */ /* 0x000fe2000f8e020b */
        /* <DEDUP_REMOVED lines=9> */
[----:B------:R-:W-:-:S02]  /*0cb0*/  IMAD R15, R23, R11, UR4 ;  /* 0x00000004170f7e24 */ /* 0x000fc4000f8e020b */
[----:B------:R-:W-:Y:S02]  /*0cc0*/  IMAD R9, R24, R11, UR4 ;  /* 0x0000000418097e24 */ /* 0x000fe4000f8e020b */
[----:B--2---:R-:W-:-:S04]  /*0cd0*/  IMAD.WIDE R18, R19, 0x4, R2 ;  /* 0x0000000413127825 */ /* 0x004fc800078e0202 */
[----:B------:R-:W-:Y:S02]  /*0ce0*/  IMAD R11, R25, R11, UR4 ;  /* 0x00000004190b7e24 */ /* 0x000fe4000f8e020b */
[--C-:B------:R-:W-:Y:S01]  /*0cf0*/  IMAD.WIDE R16, R17, 0x4, R2.reuse ;  /* 0x0000000411107825 */ /* 0x100fe200078e0202 */
[----:B------:R-:W2:Y:S03]  /*0d00*/  LDG.E R18, desc[UR6][R18.64] ;  /* 0x0000000612127981 */ /* 0x000ea6000c1e1900 */
[--C-:B------:R-:W-:Y:S02]  /*0d10*/  IMAD.WIDE R14, R15, 0x4, R2.reuse ;  /* 0x000000040f0e7825 */ /* 0x100fe400078e0202 */
[----:B------:R-:W3:Y:S02]  /*0d20*/  LDG.E R16, desc[UR6][R16.64] ;  /* 0x0000000610107981 */ /* 0x000ee4000c1e1900 */
[----:B------:R-:W-:-:S02]  /*0d30*/  IMAD.WIDE R10, R11, 0x4, R2 ;  /* 0x000000040b0a7825 */ /* 0x000fc400078e0202 */
[----:B------:R-:W4:Y:S02]  /*0d40*/  LDG.E R14, desc[UR6][R14.64] ;  /* 0x000000060e0e7981 */ /* 0x000f24000c1e1900 */
[--C-:B------:R-:W-:Y:S02]  /*0d50*/  IMAD.WIDE R12, R13, 0x4, R2.reuse ;  /* 0x000000040d0c7825 */ /* 0x100fe400078e0202 */
[----:B------:R-:W5:Y:S02]  /*0d60*/  LDG.E R10, desc[UR6][R10.64] ;  /* 0x000000060a0a7981 */ /* 0x000f64000c1e1900 */
[--C-:B------:R-:W-:Y:S02]  /*0d70*/  IMAD.WIDE R8, R9, 0x4, R2.reuse ;  /* 0x0000000409087825 */ /* 0x100fe400078e0202 */
[----:B------:R-:W5:Y:S02]  /*0d80*/  LDG.E R12, desc[UR6][R12.64] ;  /* 0x000000060c0c7981 */ /* 0x000f64000c1e1900 */
[----:B------:R-:W-:-:S02]  /*0d90*/  IMAD.WIDE R6, R7, 0x4, R2 ;  /* 0x0000000407067825 */ /* 0x000fc400078e0202 */
[----:B------:R-:W5:Y:S02]  /*0da0*/  LDG.E R8, desc[UR6][R8.64] ;  /* 0x0000000608087981 */ /* 0x000f64000c1e1900 */
[----:B------:R-:W-:Y:S02]  /*0db0*/  IMAD.WIDE R4, R5, 0x4, R2 ;  /* 0x0000000405047825 */ /* 0x000fe400078e0202 */
[----:B------:R0:W5:Y:S01]  /*0dc0*/  LDG.E R6, desc[UR6][R6.64] ;  /* 0x0000000606067981 */ /* 0x000162000c1e1900 */
[----:B------:R-:W1:Y:S03]  /*0dd0*/  LDC.64 R2, c[0x0][0x380] ;  /* 0x0000e000ff027b82 */ /* 0x000e660000000a00 */
[----:B------:R-:W5:Y:S01]  /*0de0*/  LDG.E R4, desc[UR6][R4.64] ;  /* 0x0000000604047981 */ /* 0x000f62000c1e1900 */
[C---:B------:R-:W-:Y:S01]  /*0df0*/  FADD R20, -R27.reuse, 1 ;  /* 0x3f8000001b147421 */ /* 0x040fe20000000100 */
[----:B0-----:R-:W-:Y:S01]  /*0e00*/  FADD R7, -R28, 1 ;  /* 0x3f8000001c077421 */ /* 0x001fe20000000100 */
[C---:B--2---:R-:W-:Y:S01]  /*0e10*/  FMUL R21, R27.reuse, R18 ;  /* 0x000000121b157220 */ /* 0x044fe20000400000 */
[C---:B---3--:R-:W-:Y:S01]  /*0e20*/  FMUL R19, R27.reuse, R16 ;  /* 0x000000101b137220 */ /* 0x048fe20000400000 */
[----:B----4-:R-:W-:-:S02]  /*0e30*/  FMUL R15, R27, R14 ;  /* 0x0000000e1b0f7220 */ /* 0x010fc40000400000 */
[----:B-----5:R-:W-:Y:S01]  /*0e40*/  FFMA R21, R20, R10, R21 ;  /* 0x0000000a14157223 */ /* 0x020fe20000000015 */
[----:B------:R-:W-:-:S03]  /*0e50*/  FMUL R27, R27, R12 ;  /* 0x0000000c1b1b7220 */ /* 0x000fc60000400000 */
[----:B------:R-:W-:Y:S01]  /*0e60*/  FMUL R0, R28, R21 ;  /* 0x000000151c007220 */ /* 0x000fe20000400000 */
[C---:B------:R-:W-:Y:S01]  /*0e70*/  FFMA R19, R20.reuse, R8, R19 ;  /* 0x0000000814137223 */ /* 0x040fe20000000013 */
[----:B------:R-:W-:-:S03]  /*0e80*/  FFMA R15, R20, R6, R15 ;  /* 0x00000006140f7223 */ /* 0x000fc6000000000f */
[----:B------:R-:W-:Y:S01]  /*0e90*/  FMUL R19, R28, R19 ;  /* 0x000000131c137220 */ /* 0x000fe20000400000 */
[----:B------:R-:W-:Y:S01]  /*0ea0*/  FFMA R4, R20, R4, R27 ;  /* 0x0000000414047223 */ /* 0x000fe2000000001b */
[----:B------:R-:W-:-:S03]  /*0eb0*/  FFMA R0, R7, R15, R0 ;  /* 0x0000000f07007223 */ /* 0x000fc60000000000 */
[----:B------:R-:W-:Y:S01]  /*0ec0*/  FFMA R4, R7, R4, R19 ;  /* 0x0000000407047223 */ /* 0x000fe20000000013 */
[----:B------:R-:W-:Y:S01]  /*0ed0*/  IADD3 R7, PT, PT, R30, UR4, RZ ;  /* 0x000000041e077c10 */ /* 0x000fe2000fffe0ff */
[C---:B------:R-:W-:Y:S01]  /*0ee0*/  FMUL R5, R29.reuse, R0 ;  /* 0x000000001d057220 */ /* 0x040fe20000400000 */
[----:B------:R-:W-:-:S03]  /*0ef0*/  FADD R0, -R29, 1 ;  /* 0x3f8000001d007421 */ /* 0x000fc60000000100 */
[----:B-1----:R-:W-:-:S04]  /*0f00*/  IMAD.WIDE R2, R7, 0x4, R2 ;  /* 0x0000000407027825 */ /* 0x002fc800078e0202 */
[----:B------:R-:W-:-:S05]  /*0f10*/  FFMA R5, R0, R4, R5 ;  /* 0x0000000400057223 */ /* 0x000fca0000000005 */
[----:B------:R-:W-:Y:S01]  /*0f20*/  STG.E desc[UR6][R2.64], R5 ;  /* 0x0000000502007986 */ /* 0x000fe2000c101906 */
[----:B------:R-:W-:Y:S05]  /*0f30*/  EXIT ;  /* 0x000000000000794d */ /* 0x000fea0003800000 */
.L_x_2:
[----:B------:R-:W-:-:S00]  /*0f40*/  BRA `(.L_x_2) ;  /* 0xfffffffc00fc7947 */ /* 0x000fc0000383ffff */
[----:B------:R-:W-:-:S00]  /*0f50*/  NOP ;  /* 0x0000000000007918 */ /* 0x000fc00000000000 */
        /* <DEDUP_REMOVED lines=10> */
.L_x_3:


//--------------------- .nv.shared.reserved.0     --------------------------
	.section	.nv.shared.reserved.0,"aw",@nobits
	.weak		__nv_reservedSMEM_offset_0_alias
	.size		__nv_reservedSMEM_offset_0_alias, 0, 64
	.other		__nv_reservedSMEM_offset_0_alias,@"STO_CUDA_RESERVED_SHARED STV_DEFAULT"
__nv_reservedSMEM_offset_0_alias:
	.zero		0
	.zero		64


//--------------------- .nv.constant0._Z12advectKernelPfS_S_iiifi --------------------------
	.section	.nv.constant0._Z12advectKernelPfS_S_iiifi,"a",@progbits
	.sectionflags	@""
	.align	4
.nv.constant0._Z12advectKernelPfS_S_iiifi:
	.zero		940


//--------------------- SYMBOLS --------------------------

	.type		.nv.reservedSmem.offset0,@object
	.size		.nv.reservedSmem.offset0,0x4
